//
// Generated by NVIDIA NVVM Compiler
//
// Compiler Build ID: CL-36424714
// Cuda compilation tools, release 13.0, V13.0.88
// Based on NVVM 20.0.0
//

.version 9.0
.target sm_100
.address_size 64

	// .globl	_Z62reduce_using_1_interleaved_addressing_with_divergent_branchingPiS_j
.extern .shared .align 16 .b8 sharedData[];

.visible .entry _Z62reduce_using_1_interleaved_addressing_with_divergent_branchingPiS_j(
	.param .u64 .ptr .align 1 _Z62reduce_using_1_interleaved_addressing_with_divergent_branchingPiS_j_param_0,
	.param .u64 .ptr .align 1 _Z62reduce_using_1_interleaved_addressing_with_divergent_branchingPiS_j_param_1,
	.param .u32 _Z62reduce_using_1_interleaved_addressing_with_divergent_branchingPiS_j_param_2
)
{
	.reg .pred 	%p<5>;
	.reg .b32 	%r<21>;
	.reg .b64 	%rd<9>;

	ld.param.u64 	%rd2, [_Z62reduce_using_1_interleaved_addressing_with_divergent_branchingPiS_j_param_0];
	ld.param.u64 	%rd1, [_Z62reduce_using_1_interleaved_addressing_with_divergent_branchingPiS_j_param_1];
	cvta.to.global.u64 	%rd3, %rd2;
	mov.u32 	%r1, %tid.x;
	mov.u32 	%r2, %ctaid.x;
	mov.u32 	%r3, %ntid.x;
	mad.lo.s32 	%r7, %r2, %r3, %r1;
	mul.wide.u32 	%rd4, %r7, 4;
	add.s64 	%rd5, %rd3, %rd4;
	ld.global.u32 	%r8, [%rd5];
	shl.b32 	%r9, %r1, 2;
	mov.u32 	%r10, sharedData;
	add.s32 	%r4, %r10, %r9;
	st.shared.u32 	[%r4], %r8;
	bar.sync 	0;
	setp.lt.u32 	%p1, %r3, 2;
	@%p1 bra 	$L__BB0_5;
	mov.b32 	%r20, 1;
$L__BB0_2:
	shl.b32 	%r6, %r20, 1;
	add.s32 	%r12, %r6, -1;
	and.b32  	%r13, %r12, %r1;
	setp.ne.s32 	%p2, %r13, 0;
	@%p2 bra 	$L__BB0_4;
	shl.b32 	%r14, %r20, 2;
	add.s32 	%r15, %r4, %r14;
	ld.shared.u32 	%r16, [%r15];
	ld.shared.u32 	%r17, [%r4];
	add.s32 	%r18, %r17, %r16;
	st.shared.u32 	[%r4], %r18;
$L__BB0_4:
	bar.sync 	0;
	setp.lt.u32 	%p3, %r6, %r3;
	mov.u32 	%r20, %r6;
	@%p3 bra 	$L__BB0_2;
$L__BB0_5:
	setp.ne.s32 	%p4, %r1, 0;
	@%p4 bra 	$L__BB0_7;
	ld.shared.u32 	%r19, [sharedData];
	cvta.to.global.u64 	%rd6, %rd1;
	mul.wide.u32 	%rd7, %r2, 4;
	add.s64 	%rd8, %rd6, %rd7;
	st.global.u32 	[%rd8], %r19;
$L__BB0_7:
	ret;

}


// ===== COMPILED SASS (sm_100) =====

	.target	sm_100

	.elftype	@"ET_EXEC"


//--------------------- .note.nv.tkinfo           --------------------------
	.section	.note.nv.tkinfo,"",@"SHT_NOTE"
	.sectionflags	@"SHF_NOTE_NV_TKINFO"
	.tkinfo
        /*0018*/ 	.word	0x00000002
        /*0030*/ 	.string	""
        /*0030*/ 	.string	"ptxas"
        /*0030*/ 	.string	"Cuda compilation tools, release 13.0, V13.0.88"
        /*0030*/ 	.string	"Build cuda_13.0.r13.0/compiler.36424714_0"
        /*0030*/ 	.string	"-arch sm_100 -m 64 "



//--------------------- .note.nv.cuinfo           --------------------------
	.section	.note.nv.cuinfo,"",@"SHT_NOTE"
	.sectionflags	@"SHF_NOTE_NV_CUINFO"
        /*0018*/ 	.short	0x0002
        /*001a*/ 	.short	0x0064
        /*001c*/ 	.short	0x0082
	.zero		2


//--------------------- .nv.info                  --------------------------
	.section	.nv.info,"",@"SHT_CUDA_INFO"
	.align	4


	//----- nvinfo : EIATTR_REGCOUNT
	.align		4
        /*0000*/ 	.byte	0x04, 0x2f
        /*0002*/ 	.short	(.L_1 - .L_0)
	.align		4
.L_0:
        /*0004*/ 	.word	index@(_Z62reduce_using_1_interleaved_addressing_with_divergent_branchingPiS_j)
        /*0008*/ 	.word	0x0000000b


	//----- nvinfo : EIATTR_FRAME_SIZE
	.align		4
.L_1:
        /*000c*/ 	.byte	0x04, 0x11
        /*000e*/ 	.short	(.L_3 - .L_2)
	.align		4
.L_2:
        /*0010*/ 	.word	index@(_Z62reduce_using_1_interleaved_addressing_with_divergent_branchingPiS_j)
        /*0014*/ 	.word	0x00000000


	//----- nvinfo : EIATTR_MIN_STACK_SIZE
	.align		4
.L_3:
        /*0018*/ 	.byte	0x04, 0x12
        /*001a*/ 	.short	(.L_5 - .L_4)
	.align		4
.L_4:
        /*001c*/ 	.word	index@(_Z62reduce_using_1_interleaved_addressing_with_divergent_branchingPiS_j)
        /*0020*/ 	.word	0x00000000
.L_5:


//--------------------- .nv.compat                --------------------------
	.section	.nv.compat,"",@"SHT_CUDA_COMPAT_INFO"
	.align	4
        /*0000*/ 	.byte	0x02, 0x09, 0x00, 0x00, 0x02, 0x02, 0x01, 0x00, 0x02, 0x05, 0x05, 0x00, 0x03, 0x07, 0x01, 0x01
        /*0010*/ 	.byte	0x02, 0x03, 0x00, 0x00, 0x02, 0x06, 0x01, 0x00, 0x04, 0x0b, 0x08, 0x00, 0x09, 0x00, 0x00, 0x00
        /*0020*/ 	.byte	0x00, 0x00, 0x00, 0x00


//--------------------- .nv.info._Z62reduce_using_1_interleaved_addressing_with_divergent_branchingPiS_j --------------------------
	.section	.nv.info._Z62reduce_using_1_interleaved_addressing_with_divergent_branchingPiS_j,"",@"SHT_CUDA_INFO"
	.sectionflags	@""
	.align	4


	//----- nvinfo : EIATTR_CUDA_API_VERSION
	.align		4
        /*0000*/ 	.byte	0x04, 0x37
        /*0002*/ 	.short	(.L_7 - .L_6)
.L_6:
        /*0004*/ 	.word	0x00000082


	//----- nvinfo : EIATTR_KPARAM_INFO
	.align		4
.L_7:
        /*0008*/ 	.byte	0x04, 0x17
        /*000a*/ 	.short	(.L_9 - .L_8)
.L_8:
        /*000c*/ 	.word	0x00000000
        /*0010*/ 	.short	0x0002
        /*0012*/ 	.short	0x0010
        /*0014*/ 	.byte	0x00, 0xf0, 0x11, 0x00


	//----- nvinfo : EIATTR_KPARAM_INFO
	.align		4
.L_9:
        /*0018*/ 	.byte	0x04, 0x17
        /*001a*/ 	.short	(.L_11 - .L_10)
.L_10:
        /*001c*/ 	.word	0x00000000
        /*0020*/ 	.short	0x0001
        /*0022*/ 	.short	0x0008
        /*0024*/ 	.byte	0x00, 0xf5, 0x21, 0x00


	//----- nvinfo : EIATTR_KPARAM_INFO
	.align		4
.L_11:
        /*0028*/ 	.byte	0x04, 0x17
        /*002a*/ 	.short	(.L_13 - .L_12)
.L_12:
        /*002c*/ 	.word	0x00000000
        /*0030*/ 	.short	0x0000
        /*0032*/ 	.short	0x0000
        /*0034*/ 	.byte	0x00, 0xf5, 0x21, 0x00


	//----- nvinfo : EIATTR_SPARSE_MMA_MASK
	.align		4
.L_13:
        /*0038*/ 	.byte	0x03, 0x50
        /*003a*/ 	.short	0x0000


	//----- nvinfo : EIATTR_MAXREG_COUNT
	.align		4
        /*003c*/ 	.byte	0x03, 0x1b
        /*003e*/ 	.short	0x00ff


	//----- nvinfo : EIATTR_NUM_BARRIERS
	.align		4
        /*0040*/ 	.byte	0x02, 0x4c
        /*0042*/ 	.byte	0x01
	.zero		1


	//----- nvinfo : EIATTR_MERCURY_ISA_VERSION
	.align		4
        /*0044*/ 	.byte	0x03, 0x5f
        /*0046*/ 	.short	0x0101


	//----- nvinfo : EIATTR_VRC_CTA_INIT_COUNT
	.align		4
        /*0048*/ 	.byte	0x02, 0x4a
	.zero		1
	.zero		1


	//----- nvinfo : EIATTR_EXIT_INSTR_OFFSETS
	.align		4
        /*004c*/ 	.byte	0x04, 0x1c
        /*004e*/ 	.short	(.L_15 - .L_14)


	//   ....[0]....
.L_14:
        /*0050*/ 	.word	0x000001f0


	//   ....[1]....
        /*0054*/ 	.word	0x00000270


	//----- nvinfo : EIATTR_CBANK_PARAM_SIZE
	.align		4
.L_15:
        /*0058*/ 	.byte	0x03, 0x19
        /*005a*/ 	.short	0x0014


	//----- nvinfo : EIATTR_PARAM_CBANK
	.align		4
        /*005c*/ 	.byte	0x04, 0x0a
        /*005e*/ 	.short	(.L_17 - .L_16)
	.align		4
.L_16:
        /*0060*/ 	.word	index@(.nv.constant0._Z62reduce_using_1_interleaved_addressing_with_divergent_branchingPiS_j)
        /*0064*/ 	.short	0x0380
        /*0066*/ 	.short	0x0014


	//----- nvinfo : EIATTR_SW_WAR
	.align		4
.L_17:
        /*0068*/ 	.byte	0x04, 0x36
        /*006a*/ 	.short	(.L_19 - .L_18)
.L_18:
        /*006c*/ 	.word	0x00000008
.L_19:


//--------------------- .nv.callgraph             --------------------------
	.section	.nv.callgraph,"",@"SHT_CUDA_CALLGRAPH"
	.align	4
	.sectionentsize	8
	.align		4
        /*0000*/ 	.word	0x00000000
	.align		4
        /*0004*/ 	.word	0xffffffff
	.align		4
        /*0008*/ 	.word	0x00000000
	.align		4
        /*000c*/ 	.word	0xfffffffe
	.align		4
        /*0010*/ 	.word	0x00000000
	.align		4
        /*0014*/ 	.word	0xfffffffd
	.align		4
        /*0018*/ 	.word	0x00000000
	.align		4
        /*001c*/ 	.word	0xfffffffc


//--------------------- .text._Z62reduce_using_1_interleaved_addressing_with_divergent_branchingPiS_j --------------------------
	.section	.text._Z62reduce_using_1_interleaved_addressing_with_divergent_branchingPiS_j,"ax",@progbits
	.align	128
        .global         _Z62reduce_using_1_interleaved_addressing_with_divergent_branchingPiS_j
        .type           _Z62reduce_using_1_interleaved_addressing_with_divergent_branchingPiS_j,@function
        .size           _Z62reduce_using_1_interleaved_addressing_with_divergent_branchingPiS_j,(.L_x_3 - _Z62reduce_using_1_interleaved_addressing_with_divergent_branchingPiS_j)
        .other          _Z62reduce_using_1_interleaved_addressing_with_divergent_branchingPiS_j,@"STO_CUDA_ENTRY STV_DEFAULT"
_Z62reduce_using_1_interleaved_addressing_with_divergent_branchingPiS_j:
.text._Z62reduce_using_1_interleaved_addressing_with_divergent_branchingPiS_j:
[----:B------:R-:W-:Y:S01]  /*0000*/  LDC R1, c[0x0][0x37c] ;  /* 0x0000df00ff017b82 */ /* 0x000fe20000000800 */
[----:B------:R-:W0:Y:S07]  /*0010*/  S2R R7, SR_TID.X ;  /* 0x0000000000077919 */ /* 0x000e2e0000002100 */
[----:B------:R-:W1:Y:S01]  /*0020*/  LDC.64 R2, c[0x0][0x380] ;  /* 0x0000e000ff027b82 */ /* 0x000e620000000a00 */
[----:B------:R-:W0:Y:S01]  /*0030*/  LDCU UR8, c[0x0][0x360] ;  /* 0x00006c00ff0877ac */ /* 0x000e220008000800 */
[----:B------:R-:W0:Y:S01]  /*0040*/  S2R R6, SR_CTAID.X ;  /* 0x0000000000067919 */ /* 0x000e220000002500 */
[----:B------:R-:W2:Y:S01]  /*0050*/  LDCU.64 UR6, c[0x0][0x358] ;  /* 0x00006b00ff0677ac */ /* 0x000ea20008000a00 */
[----:B0-----:R-:W-:-:S04]  /*0060*/  IMAD R5, R6, UR8, R7 ;  /* 0x0000000806057c24 */ /* 0x001fc8000f8e0207 */
[----:B-1----:R-:W-:-:S06]  /*0070*/  IMAD.WIDE.U32 R2, R5, 0x4, R2 ;  /* 0x0000000405027825 */ /* 0x002fcc00078e0002 */
[----:B--2---:R-:W2:Y:S01]  /*0080*/  LDG.E R2, desc[UR6][R2.64] ;  /* 0x0000000602027981 */ /* 0x004ea2000c1e1900 */
[----:B------:R-:W0:Y:S01]  /*0090*/  S2UR UR5, SR_CgaCtaId ;  /* 0x00000000000579c3 */ /* 0x000e220000008800 */
[----:B------:R-:W-:Y:S01]  /*00a0*/  UMOV UR4, 0x400 ;  /* 0x0000040000047882 */ /* 0x000fe20000000000 */
[----:B------:R-:W-:Y:S01]  /*00b0*/  UISETP.GE.U32.AND UP0, UPT, UR8, 0x2, UPT ;  /* 0x000000020800788c */ /* 0x000fe2000bf06070 */
[----:B------:R-:W-:Y:S01]  /*00c0*/  ISETP.NE.AND P0, PT, R7, RZ, PT ;  /* 0x000000ff0700720c */ /* 0x000fe20003f05270 */
[----:B0-----:R-:W-:-:S06]  /*00d0*/  ULEA UR4, UR5, UR4, 0x18 ;  /* 0x0000000405047291 */ /* 0x001fcc000f8ec0ff */
[----:B------:R-:W-:-:S05]  /*00e0*/  LEA R5, R7, UR4, 0x2 ;  /* 0x0000000407057c11 */ /* 0x000fca000f8e10ff */
[----:B--2---:R0:W-:Y:S01]  /*00f0*/  STS [R5], R2 ;  /* 0x0000000205007388 */ /* 0x0041e20000000800 */
[----:B------:R-:W-:Y:S06]  /*0100*/  BAR.SYNC.DEFER_BLOCKING 0x0 ;  /* 0x0000000000007b1d */ /* 0x000fec0000010000 */
[----:B------:R-:W-:Y:S05]  /*0110*/  BRA.U !UP0, `(.L_x_0) ;  /* 0x0000000108347547 */ /* 0x000fea000b800000 */
[----:B------:R-:W-:-:S07]  /*0120*/  IMAD.MOV.U32 R0, RZ, RZ, 0x1 ;  /* 0x00000001ff007424 */ /* 0x000fce00078e00ff */
.L_x_1:
[----:B------:R-:W-:-:S05]  /*0130*/  IMAD.SHL.U32 R8, R0, 0x2, RZ ;  /* 0x0000000200087824 */ /* 0x000fca00078e00ff */
[----:B0-----:R-:W-:-:S04]  /*0140*/  IADD3 R2, PT, PT, R8, -0x1, RZ ;  /* 0xffffffff08027810 */ /* 0x001fc80007ffe0ff */
[----:B------:R-:W-:-:S13]  /*0150*/  LOP3.LUT P1, RZ, R2, R7, RZ, 0xc0, !PT ;  /* 0x0000000702ff7212 */ /* 0x000fda000782c0ff */
[----:B------:R-:W-:Y:S01]  /*0160*/  @!P1 IMAD R2, R0, 0x4, R5 ;  /* 0x0000000400029824 */ /* 0x000fe200078e0205 */
[----:B------:R-:W-:Y:S01]  /*0170*/  @!P1 LDS R3, [R5] ;  /* 0x0000000005039984 */ /* 0x000fe20000000800 */
[----:B------:R-:W-:-:S04]  /*0180*/  MOV R0, R8 ;  /* 0x0000000800007202 */ /* 0x000fc80000000f00 */
[----:B------:R-:W0:Y:S02]  /*0190*/  @!P1 LDS R2, [R2] ;  /* 0x0000000002029984 */ /* 0x000e240000000800 */
[----:B0-----:R-:W-:-:S05]  /*01a0*/  @!P1 IADD3 R4, PT, PT, R2, R3, RZ ;  /* 0x0000000302049210 */ /* 0x001fca0007ffe0ff */
[----:B------:R1:W-:Y:S01]  /*01b0*/  @!P1 STS [R5], R4 ;  /* 0x0000000405009388 */ /* 0x0003e20000000800 */
[----:B------:R-:W-:Y:S01]  /*01c0*/  BAR.SYNC.DEFER_BLOCKING 0x0 ;  /* 0x0000000000007b1d */ /* 0x000fe20000010000 */
[----:B------:R-:W-:-:S13]  /*01d0*/  ISETP.GE.U32.AND P1, PT, R8, UR8, PT ;  /* 0x0000000808007c0c */ /* 0x000fda000bf26070 */
[----:B-1----:R-:W-:Y:S05]  /*01e0*/  @!P1 BRA `(.L_x_1) ;  /* 0xfffffffc00d09947 */ /* 0x002fea000383ffff */
.L_x_0:
[----:B------:R-:W-:Y:S05]  /*01f0*/  @P0 EXIT ;  /* 0x000000000000094d */ /* 0x000fea0003800000 */
[----:B------:R-:W1:Y:S01]  /*0200*/  S2UR UR5, SR_CgaCtaId ;  /* 0x00000000000579c3 */ /* 0x000e620000008800 */
[----:B------:R-:W-:-:S07]  /*0210*/  UMOV UR4, 0x400 ;  /* 0x0000040000047882 */ /* 0x000fce0000000000 */
[----:B0-----:R-:W0:Y:S01]  /*0220*/  LDC.64 R2, c[0x0][0x388] ;  /* 0x0000e200ff027b82 */ /* 0x001e220000000a00 */
[----:B-1----:R-:W-:Y:S01]  /*0230*/  ULEA UR4, UR5, UR4, 0x18 ;  /* 0x0000000405047291 */ /* 0x002fe2000f8ec0ff */
[----:B0-----:R-:W-:-:S08]  /*0240*/  IMAD.WIDE.U32 R2, R6, 0x4, R2 ;  /* 0x0000000406027825 */ /* 0x001fd000078e0002 */
[----:B------:R-:W0:Y:S04]  /*0250*/  LDS R5, [UR4] ;  /* 0x00000004ff057984 */ /* 0x000e280008000800 */
[----:B0-----:R-:W-:Y:S01]  /*0260*/  STG.E desc[UR6][R2.64], R5 ;  /* 0x0000000502007986 */ /* 0x001fe2000c101906 */
[----:B------:R-:W-:Y:S05]  /*0270*/  EXIT ;  /* 0x000000000000794d */ /* 0x000fea0003800000 */
.L_x_2:
[----:B------:R-:W-:-:S00]  /*0280*/  BRA `(.L_x_2) ;  /* 0xfffffffc00fc7947 */ /* 0x000fc0000383ffff */
[----:B------:R-:W-:-:S00]  /*0290*/  NOP ;  /* 0x0000000000007918 */ /* 0x000fc00000000000 */
        /* <DEDUP_REMOVED lines=14> */
.L_x_3:


//--------------------- .nv.shared._Z62reduce_using_1_interleaved_addressing_with_divergent_branchingPiS_j --------------------------
	.section	.nv.shared._Z62reduce_using_1_interleaved_addressing_with_divergent_branchingPiS_j,"aw",@nobits
	.sectionflags	@""
	.align	16
	.zero		1024


//--------------------- .nv.shared.reserved.0     --------------------------
	.section	.nv.shared.reserved.0,"aw",@nobits
	.weak		__nv_reservedSMEM_offset_0_alias
	.size		__nv_reservedSMEM_offset_0_alias, 0, 64
	.other		__nv_reservedSMEM_offset_0_alias,@"STO_CUDA_RESERVED_SHARED STV_DEFAULT"
__nv_reservedSMEM_offset_0_alias:
	.zero		0
	.zero		64


//--------------------- .nv.constant0._Z62reduce_using_1_interleaved_addressing_with_divergent_branchingPiS_j --------------------------
	.section	.nv.constant0._Z62reduce_using_1_interleaved_addressing_with_divergent_branchingPiS_j,"a",@progbits
	.sectionflags	@""
	.align	4
.nv.constant0._Z62reduce_using_1_interleaved_addressing_with_divergent_branchingPiS_j:
	.zero		916


//--------------------- SYMBOLS --------------------------

	.type		.nv.reservedSmem.offset0,@object
	.size		.nv.reservedSmem.offset0,0x4
	.type		.nv.reservedSmem.cap,@object
	.size		.nv.reservedSmem.cap,0x4
